	.headerflags	@"EF_CUDA_TEXMODE_UNIFIED EF_CUDA_64BIT_ADDRESS EF_CUDA_ACCELERATORS EF_CUDA_SM90 EF_CUDA_VIRTUAL_SM(EF_CUDA_SM90)"
	.elftype	@"ET_EXEC"


//--------------------- .nv.info                  --------------------------
	.section	.nv.info,"",@"SHT_CUDA_INFO"
	.align	4


	//----- nvinfo : EIATTR_REGCOUNT
	.align		4
        /*0000*/ 	.byte	0x04, 0x2f
        /*0002*/ 	.short	(.L_1 - .L_0)
	.align		4
.L_0:
        /*0004*/ 	.word	index@(triton_poi_fused_max_pool2d_with_indices_relu_7)
        /*0008*/ 	.word	0x0000004d


	//----- nvinfo : EIATTR_MIN_STACK_SIZE
	.align		4
.L_1:
        /*000c*/ 	.byte	0x04, 0x12
        /*000e*/ 	.short	(.L_3 - .L_2)
	.align		4
.L_2:
        /*0010*/ 	.word	index@(triton_poi_fused_max_pool2d_with_indices_relu_7)
        /*0014*/ 	.word	0x00000000


	//----- nvinfo : EIATTR_FRAME_SIZE
	.align		4
.L_3:
        /*0018*/ 	.byte	0x04, 0x11
        /*001a*/ 	.short	(.L_5 - .L_4)
	.align		4
.L_4:
        /*001c*/ 	.word	index@(triton_poi_fused_max_pool2d_with_indices_relu_7)
        /*0020*/ 	.word	0x00000000


	//----- nvinfo : EIATTR_MIN_STACK_SIZE
	.align		4
.L_5:
        /*0024*/ 	.byte	0x04, 0x12
        /*0026*/ 	.short	(.L_7 - .L_6)
	.align		4
.L_6:
        /*0028*/ 	.word	index@(triton_poi_fused_max_pool2d_with_indices_relu_7)
        /*002c*/ 	.word	0x00000000
.L_7:


//--------------------- .nv.info.triton_poi_fused_max_pool2d_with_indices_relu_7 --------------------------
	.section	.nv.info.triton_poi_fused_max_pool2d_with_indices_relu_7,"",@"SHT_CUDA_INFO"
	.sectionflags	@""
	.align	4


	//----- nvinfo : EIATTR_CUDA_API_VERSION
	.align		4
        /*0000*/ 	.byte	0x04, 0x37
        /*0002*/ 	.short	(.L_9 - .L_8)
.L_8:
        /*0004*/ 	.word	0x0000007c


	//----- nvinfo : EIATTR_KPARAM_INFO
	.align		4
.L_9:
        /*0008*/ 	.byte	0x04, 0x17
        /*000a*/ 	.short	(.L_11 - .L_10)
.L_10:
        /*000c*/ 	.word	0x00000000
        /*0010*/ 	.short	0x0004
        /*0012*/ 	.short	0x001c
        /*0014*/ 	.byte	0x00, 0xf0, 0x11, 0x00


	//----- nvinfo : EIATTR_KPARAM_INFO
	.align		4
.L_11:
        /*0018*/ 	.byte	0x04, 0x17
        /*001a*/ 	.short	(.L_13 - .L_12)
.L_12:
        /*001c*/ 	.word	0x00000000
        /*0020*/ 	.short	0x0003
        /*0022*/ 	.short	0x0018
        /*0024*/ 	.byte	0x00, 0xf0, 0x11, 0x00


	//----- nvinfo : EIATTR_KPARAM_INFO
	.align		4
.L_13:
        /*0028*/ 	.byte	0x04, 0x17
        /*002a*/ 	.short	(.L_15 - .L_14)
.L_14:
        /*002c*/ 	.word	0x00000000
        /*0030*/ 	.short	0x0002
        /*0032*/ 	.short	0x0010
        /*0034*/ 	.byte	0x00, 0xf4, 0x21, 0x00


	//----- nvinfo : EIATTR_KPARAM_INFO
	.align		4
.L_15:
        /*0038*/ 	.byte	0x04, 0x17
        /*003a*/ 	.short	(.L_17 - .L_16)
.L_16:
        /*003c*/ 	.word	0x00000000
        /*0040*/ 	.short	0x0001
        /*0042*/ 	.short	0x0008
        /*0044*/ 	.byte	0x00, 0xf4, 0x21, 0x00


	//----- nvinfo : EIATTR_KPARAM_INFO
	.align		4
.L_17:
        /*0048*/ 	.byte	0x04, 0x17
        /*004a*/ 	.short	(.L_19 - .L_18)
.L_18:
        /*004c*/ 	.word	0x00000000
        /*0050*/ 	.short	0x0000
        /*0052*/ 	.short	0x0000
        /*0054*/ 	.byte	0x00, 0xf4, 0x21, 0x00


	//----- nvinfo : EIATTR_SPARSE_MMA_MASK
	.align		4
.L_19:
        /*0058*/ 	.byte	0x03, 0x50
        /*005a*/ 	.short	0x0000


	//----- nvinfo : EIATTR_MAXREG_COUNT
	.align		4
        /*005c*/ 	.byte	0x03, 0x1b
        /*005e*/ 	.short	0x00ff


	//----- nvinfo : EIATTR_EXIT_INSTR_OFFSETS
	.align		4
        /*0060*/ 	.byte	0x04, 0x1c
        /*0062*/ 	.short	(.L_21 - .L_20)


	//   ....[0]....
.L_20:
        /*0064*/ 	.word	0x00002270


	//   ....[1]....
        /*0068*/ 	.word	0x000022c0


	//----- nvinfo : EIATTR_REQNTID
	.align		4
.L_21:
        /*006c*/ 	.byte	0x04, 0x10
        /*006e*/ 	.short	(.L_23 - .L_22)
.L_22:
        /*0070*/ 	.word	0x00000100
        /*0074*/ 	.word	0x00000001
        /*0078*/ 	.word	0x00000001


	//----- nvinfo : EIATTR_CBANK_PARAM_SIZE
	.align		4
.L_23:
        /*007c*/ 	.byte	0x03, 0x19
        /*007e*/ 	.short	0x0020


	//----- nvinfo : EIATTR_PARAM_CBANK
	.align		4
        /*0080*/ 	.byte	0x04, 0x0a
        /*0082*/ 	.short	(.L_25 - .L_24)
	.align		4
.L_24:
        /*0084*/ 	.word	index@(.nv.constant0.triton_poi_fused_max_pool2d_with_indices_relu_7)
        /*0088*/ 	.short	0x0210
        /*008a*/ 	.short	0x0020


	//----- nvinfo : EIATTR_SW_WAR
	.align		4
.L_25:
        /*008c*/ 	.byte	0x04, 0x36
        /*008e*/ 	.short	(.L_27 - .L_26)
.L_26:
        /*0090*/ 	.word	0x00000008
.L_27:


//--------------------- .nv.callgraph             --------------------------
	.section	.nv.callgraph,"",@"SHT_CUDA_CALLGRAPH"
	.align	4
	.sectionentsize	8
	.align		4
        /*0000*/ 	.word	0x00000000
	.align		4
        /*0004*/ 	.word	0xffffffff
	.align		4
        /*0008*/ 	.word	0x00000000
	.align		4
        /*000c*/ 	.word	0xfffffffe
	.align		4
        /*0010*/ 	.word	0x00000000
	.align		4
        /*0014*/ 	.word	0xfffffffd
	.align		4
        /*0018*/ 	.word	0x00000000
	.align		4
        /*001c*/ 	.word	0xfffffffc


//--------------------- .text.triton_poi_fused_max_pool2d_with_indices_relu_7 --------------------------
	.section	.text.triton_poi_fused_max_pool2d_with_indices_relu_7,"ax",@progbits
	.sectionflags	@"SHF_BARRIERS=1"
	.align	128
        .global         triton_poi_fused_max_pool2d_with_indices_relu_7
        .type           triton_poi_fused_max_pool2d_with_indices_relu_7,@function
        .size           triton_poi_fused_max_pool2d_with_indices_relu_7,(.L_x_1 - triton_poi_fused_max_pool2d_with_indices_relu_7)
        .other          triton_poi_fused_max_pool2d_with_indices_relu_7,@"STO_CUDA_ENTRY STV_DEFAULT"
triton_poi_fused_max_pool2d_with_indices_relu_7:
.text.triton_poi_fused_max_pool2d_with_indices_relu_7:
[----:B------:R-:W0:Y:S01]  /*0000*/  LDC R1, c[0x0][0x28] ;  /* 0x00000a00ff017b82 */ /* 0x000e220000000800 */
[----:B------:R-:W1:Y:S01]  /*0010*/  S2R R3, SR_CTAID.Y ;  /* 0x0000000000037919 */ /* 0x000e620000002600 */
[----:B------:R-:W-:-:S06]  /*0020*/  IMAD.MOV.U32 R36, RZ, RZ, RZ ;  /* 0x000000ffff247224 */ /* 0x000fcc00078e00ff */
[----:B------:R-:W2:Y:S01]  /*0030*/  LDC.64 R14, c[0x0][0x210] ;  /* 0x00008400ff0e7b82 */ /* 0x000ea20000000a00 */
[----:B------:R-:W-:Y:S01]  /*0040*/  CS2R R8, SRZ ;  /* 0x0000000000087805 */ /* 0x000fe2000001ff00 */
[----:B------:R-:W1:Y:S01]  /*0050*/  S2R R2, SR_TID.X ;  /* 0x0000000000027919 */ /* 0x000e620000002100 */
[----:B------:R-:W-:Y:S02]  /*0060*/  CS2R R10, SRZ ;  /* 0x00000000000a7805 */ /* 0x000fe4000001ff00 */
[----:B------:R-:W-:Y:S02]  /*0070*/  CS2R R20, SRZ ;  /* 0x0000000000147805 */ /* 0x000fe4000001ff00 */
[----:B------:R-:W-:Y:S01]  /*0080*/  CS2R R22, SRZ ;  /* 0x0000000000167805 */ /* 0x000fe2000001ff00 */
[----:B------:R-:W3:Y:S01]  /*0090*/  S2R R6, SR_CTAID.X ;  /* 0x0000000000067919 */ /* 0x000ee20000002500 */
[----:B------:R-:W-:Y:S01]  /*00a0*/  ULDC.64 UR6, c[0x0][0x208] ;  /* 0x0000820000067ab9 */ /* 0x000fe20000000a00 */
[----:B------:R-:W-:-:S02]  /*00b0*/  CS2R R16, SRZ ;  /* 0x0000000000107805 */ /* 0x000fc4000001ff00 */
[----:B------:R-:W-:Y:S02]  /*00c0*/  CS2R R18, SRZ ;  /* 0x0000000000127805 */ /* 0x000fe4000001ff00 */
[----:B------:R-:W-:Y:S02]  /*00d0*/  CS2R R28, SRZ ;  /* 0x00000000001c7805 */ /* 0x000fe4000001ff00 */
[----:B------:R-:W-:Y:S01]  /*00e0*/  CS2R R30, SRZ ;  /* 0x00000000001e7805 */ /* 0x000fe2000001ff00 */
[----:B------:R-:W4:Y:S01]  /*00f0*/  S2UR UR5, SR_CgaCtaId ;  /* 0x00000000000579c3 */ /* 0x000f220000008800 */
[----:B------:R-:W-:Y:S01]  /*0100*/  UMOV UR4, 0x400 ;  /* 0x0000040000047882 */ /* 0x000fe20000000000 */
[----:B------:R-:W-:Y:S01]  /*0110*/  ULDC.64 UR8, c[0x0][0x218] ;  /* 0x0000860000087ab9 */ /* 0x000fe20000000a00 */
[----:B-1----:R-:W-:-:S04]  /*0120*/  PRMT R37, R2, 0x6540, R3 ;  /* 0x0000654002257816 */ /* 0x002fc80000000003 */
[C---:B------:R-:W-:Y:S01]  /*0130*/  ISETP.GE.AND P0, PT, R37.reuse, 0x310, PT ;  /* 0x000003102500780c */ /* 0x040fe20003f06270 */
[----:B------:R-:W-:-:S05]  /*0140*/  IMAD.HI R0, R37, -0x6db6db6d, R36 ;  /* 0x9249249325007827 */ /* 0x000fca00078e0224 */
[----:B------:R-:W-:-:S04]  /*0150*/  SHF.R.U32.HI R5, RZ, 0x1f, R0 ;  /* 0x0000001fff057819 */ /* 0x000fc80000011600 */
[----:B------:R-:W-:Y:S01]  /*0160*/  LEA.HI.SX32 R5, R0, R5, 0x1d ;  /* 0x0000000500057211 */ /* 0x000fe200078feaff */
[----:B---3--:R-:W-:-:S04]  /*0170*/  IMAD.SHL.U32 R0, R6, 0x10, RZ ;  /* 0x0000001006007824 */ /* 0x008fc800078e00ff */
[----:B------:R-:W-:Y:S01]  /*0180*/  IMAD R4, R5, -0xe, R37 ;  /* 0xfffffff205047824 */ /* 0x000fe200078e0225 */
[----:B------:R-:W-:-:S03]  /*0190*/  ISETP.LT.AND P0, PT, R0, 0x40, !P0 ;  /* 0x000000400000780c */ /* 0x000fc60004701270 */
[----:B------:R-:W-:-:S04]  /*01a0*/  IMAD R7, R5, 0x1c, R4 ;  /* 0x0000001c05077824 */ /* 0x000fc800078e0204 */
[----:B------:R-:W-:-:S04]  /*01b0*/  IMAD.U32 R7, R7, 0x80, R0 ;  /* 0x0000008007077824 */ /* 0x000fc800078e0000 */
[C---:B------:R-:W-:Y:S02]  /*01c0*/  VIADD R13, R7.reuse, 0x40 ;  /* 0x00000040070d7836 */ /* 0x040fe40000000000 */
[----:B--2---:R-:W-:-:S04]  /*01d0*/  IMAD.WIDE R4, R7, 0x4, R14 ;  /* 0x0000000407047825 */ /* 0x004fc800078e020e */
[----:B------:R-:W-:Y:S01]  /*01e0*/  IMAD.WIDE R12, R13, 0x4, R14 ;  /* 0x000000040d0c7825 */ /* 0x000fe200078e020e */
[----:B------:R-:W2:Y:S04]  /*01f0*/  @P0 LDG.E.EL.128 R8, desc[UR6][R4.64] ;  /* 0x0000000604080981 */ /* 0x000ea8000c2e1d00 */
[----:B------:R1:W2:Y:S01]  /*0200*/  @P0 LDG.E.EL.128 R20, desc[UR6][R12.64] ;  /* 0x000000060c140981 */ /* 0x0002a2000c2e1d00 */
[----:B------:R-:W-:-:S04]  /*0210*/  VIADD R25, R7, 0x700 ;  /* 0x0000070007197836 */ /* 0x000fc80000000000 */
[----:B------:R-:W-:-:S05]  /*0220*/  IMAD.WIDE R24, R25, 0x4, R14 ;  /* 0x0000000419187825 */ /* 0x000fca00078e020e */
[----:B------:R3:W5:Y:S01]  /*0230*/  @P0 LDG.E.EL.128 R16, desc[UR6][R24.64] ;  /* 0x0000000618100981 */ /* 0x000762000c2e1d00 */
[----:B-1----:R-:W-:-:S04]  /*0240*/  VIADD R13, R7, 0x740 ;  /* 0x00000740070d7836 */ /* 0x002fc80000000000 */
[----:B------:R-:W-:-:S05]  /*0250*/  IMAD.WIDE R12, R13, 0x4, R14 ;  /* 0x000000040d0c7825 */ /* 0x000fca00078e020e */
[----:B------:R-:W4:Y:S01]  /*0260*/  @P0 LDG.E.EL.128 R28, desc[UR6][R12.64] ;  /* 0x000000060c1c0981 */ /* 0x000f22000c2e1d00 */
[C---:B---3--:R-:W-:Y:S02]  /*0270*/  VIADD R25, R7.reuse, 0x4 ;  /* 0x0000000407197836 */ /* 0x048fe40000000000 */
[----:B------:R-:W-:Y:S02]  /*0280*/  VIADD R27, R7, 0x44 ;  /* 0x00000044071b7836 */ /* 0x000fe40000000000 */
[----:B------:R-:W-:-:S04]  /*0290*/  IMAD.WIDE R24, R25, 0x4, R14 ;  /* 0x0000000419187825 */ /* 0x000fc800078e020e */
[----:B------:R-:W-:Y:S01]  /*02a0*/  IMAD.WIDE R26, R27, 0x4, R14 ;  /* 0x000000041b1a7825 */ /* 0x000fe200078e020e */
[----:B--2---:R-:W-:Y:S02]  /*02b0*/  FSETP.GT.AND P6, PT, R23, R11, PT ;  /* 0x0000000b1700720b */ /* 0x004fe40003fc4000 */
[C---:B------:R-:W-:Y:S02]  /*02c0*/  FSETP.GT.AND P5, PT, R22.reuse, R10, PT ;  /* 0x0000000a1600720b */ /* 0x040fe40003fa4000 */
[----:B------:R-:W-:Y:S02]  /*02d0*/  FSETP.GT.AND P4, PT, R21, R9, PT ;  /* 0x000000091500720b */ /* 0x000fe40003f84000 */
[----:B------:R-:W-:Y:S02]  /*02e0*/  FSETP.NAN.AND P2, PT, R23, R23, PT ;  /* 0x000000171700720b */ /* 0x000fe40003f48000 */
[----:B------:R-:W-:Y:S02]  /*02f0*/  FSETP.NAN.AND P1, PT, R22, R22, PT ;  /* 0x000000161600720b */ /* 0x000fe40003f28000 */
[----:B------:R-:W-:Y:S01]  /*0300*/  FSETP.GT.AND P3, PT, R20, R8, PT ;  /* 0x000000081400720b */ /* 0x000fe20003f64000 */
[----:B------:R-:W-:Y:S01]  /*0310*/  VIADD R35, R7, 0x8 ;  /* 0x0000000807237836 */ /* 0x000fe20000000000 */
[----:B------:R-:W-:-:S02]  /*0320*/  P2R R4, PR, RZ, 0x10 ;  /* 0x00000010ff047803 */ /* 0x000fc40000000000 */
[----:B------:R-:W-:Y:S02]  /*0330*/  @!P6 SEL R23, R23, R11, P2 ;  /* 0x0000000b1717e207 */ /* 0x000fe40001000000 */
[----:B------:R-:W-:Y:S02]  /*0340*/  @!P5 SEL R22, R22, R10, P1 ;  /* 0x0000000a1616d207 */ /* 0x000fe40000800000 */
[----:B------:R-:W-:Y:S02]  /*0350*/  FSETP.NAN.AND P1, PT, R21, R21, PT ;  /* 0x000000151500720b */ /* 0x000fe40003f28000 */
[----:B-----5:R-:W-:Y:S02]  /*0360*/  FSETP.GEU.AND P2, PT, R23, R19, PT ;  /* 0x000000131700720b */ /* 0x020fe40003f4e000 */
[----:B------:R-:W-:Y:S02]  /*0370*/  @!P4 SEL R21, R21, R9, P1 ;  /* 0x000000091515c207 */ /* 0x000fe40000800000 */
[----:B------:R-:W-:-:S02]  /*0380*/  FSETP.NAN.AND P1, PT, R20, R20, PT ;  /* 0x000000141400720b */ /* 0x000fc40003f28000 */
[----:B------:R-:W-:Y:S02]  /*0390*/  P2R R10, PR, RZ, 0x4 ;  /* 0x00000004ff0a7803 */ /* 0x000fe40000000000 */
[----:B------:R-:W-:Y:S02]  /*03a0*/  @!P3 SEL R20, R20, R8, P1 ;  /* 0x000000081414b207 */ /* 0x000fe40000800000 */
[----:B------:R-:W-:Y:S01]  /*03b0*/  FSETP.NAN.AND P1, PT, R19, R19, PT ;  /* 0x000000131300720b */ /* 0x000fe20003f28000 */
[----:B------:R-:W-:Y:S01]  /*03c0*/  VIADD R33, R7, 0x48 ;  /* 0x0000004807217836 */ /* 0x000fe20000000000 */
[----:B------:R-:W-:Y:S02]  /*03d0*/  P2R R11, PR, RZ, 0x8 ;  /* 0x00000008ff0b7803 */ /* 0x000fe40000000000 */
[----:B------:R-:W-:Y:S02]  /*03e0*/  @P2 SEL R19, R19, R23, P1 ;  /* 0x0000001713132207 */ /* 0x000fe40000800000 */
[----:B------:R-:W-:-:S02]  /*03f0*/  FSETP.GEU.AND P2, PT, R22, R18, PT ;  /* 0x000000121600720b */ /* 0x000fc40003f4e000 */
[----:B------:R-:W-:Y:S02]  /*0400*/  FSETP.NAN.AND P1, PT, R18, R18, PT ;  /* 0x000000121200720b */ /* 0x000fe40003f28000 */
[----:B------:R-:W-:Y:S01]  /*0410*/  P2R R5, PR, RZ, 0x4 ;  /* 0x00000004ff057803 */ /* 0x000fe20000000000 */
[C---:B------:R-:W-:Y:S01]  /*0420*/  VIADD R49, R7.reuse, 0xc ;  /* 0x0000000c07317836 */ /* 0x040fe20000000000 */
[----:B------:R-:W-:Y:S01]  /*0430*/  P2R R39, PR, RZ, 0x20 ;  /* 0x00000020ff277803 */ /* 0x000fe20000000000 */
[----:B------:R-:W-:Y:S01]  /*0440*/  VIADD R51, R7, 0x4c ;  /* 0x0000004c07337836 */ /* 0x000fe20000000000 */
[----:B------:R-:W-:-:S05]  /*0450*/  P2R R38, PR, RZ, 0x40 ;  /* 0x00000040ff267803 */ /* 0x000fca0000000000 */
[----:B------:R-:W-:Y:S02]  /*0460*/  @P2 SEL R18, R18, R22, P1 ;  /* 0x0000001612122207 */ /* 0x000fe40000800000 */
[-C--:B------:R-:W-:Y:S02]  /*0470*/  FSETP.GEU.AND P2, PT, R21, R17.reuse, PT ;  /* 0x000000111500720b */ /* 0x080fe40003f4e000 */
[----:B------:R-:W-:Y:S02]  /*0480*/  FSETP.NAN.AND P1, PT, R17, R17, PT ;  /* 0x000000111100720b */ /* 0x000fe40003f28000 */
[----:B------:R-:W-:-:S09]  /*0490*/  P2R R6, PR, RZ, 0x4 ;  /* 0x00000004ff067803 */ /* 0x000fd20000000000 */
[----:B------:R-:W-:Y:S02]  /*04a0*/  @P2 SEL R17, R17, R21, P1 ;  /* 0x0000001511112207 */ /* 0x000fe40000800000 */
[-C--:B------:R-:W-:Y:S02]  /*04b0*/  FSETP.GEU.AND P2, PT, R20, R16.reuse, PT ;  /* 0x000000101400720b */ /* 0x080fe40003f4e000 */
[----:B------:R-:W-:Y:S02]  /*04c0*/  FSETP.NAN.AND P1, PT, R16, R16, PT ;  /* 0x000000101000720b */ /* 0x000fe40003f28000 */
[----:B------:R-:W-:-:S09]  /*04d0*/  P2R R8, PR, RZ, 0x4 ;  /* 0x00000004ff087803 */ /* 0x000fd20000000000 */
[----:B------:R-:W-:-:S04]  /*04e0*/  @P2 SEL R16, R16, R20, P1 ;  /* 0x0000001410102207 */ /* 0x000fc80000800000 */
[-C--:B----4-:R-:W-:Y:S02]  /*04f0*/  FSETP.GEU.AND P2, PT, R16, R28.reuse, PT ;  /* 0x0000001c1000720b */ /* 0x090fe40003f4e000 */
[----:B------:R-:W-:Y:S02]  /*0500*/  FSETP.NAN.AND P1, PT, R28, R28, PT ;  /* 0x0000001c1c00720b */ /* 0x000fe40003f28000 */
[----:B------:R-:W-:-:S09]  /*0510*/  P2R R9, PR, RZ, 0x4 ;  /* 0x00000004ff097803 */ /* 0x000fd20000000000 */
[----:B------:R-:W-:Y:S02]  /*0520*/  @P2 FSEL R28, R28, R16, P1 ;  /* 0x000000101c1c2208 */ /* 0x000fe40000800000 */
[-C--:B------:R-:W-:Y:S02]  /*0530*/  FSETP.GEU.AND P2, PT, R17, R29.reuse, PT ;  /* 0x0000001d1100720b */ /* 0x080fe40003f4e000 */
        /* <DEDUP_REMOVED lines=9> */
[----:B------:R-:W-:Y:S02]  /*05d0*/  CS2R R16, SRZ ;  /* 0x0000000000107805 */ /* 0x000fe4000001ff00 */
[----:B------:R-:W-:Y:S02]  /*05e0*/  CS2R R20, SRZ ;  /* 0x0000000000147805 */ /* 0x000fe4000001ff00 */
[----:B------:R-:W-:-:S06]  /*05f0*/  CS2R R22, SRZ ;  /* 0x0000000000167805 */ /* 0x000fcc000001ff00 */
[----:B------:R-:W2:Y:S01]  /*0600*/  @P0 LDG.E.EL.128 R20, desc[UR6][R26.64] ;  /* 0x000000061a140981 */ /* 0x000ea2000c2e1d00 */
[----:B------:R-:W-:Y:S02]  /*0610*/  @P2 FSEL R31, R31, R19, P1 ;  /* 0x000000131f1f2208 */ /* 0x000fe40000800000 */
[----:B------:R-:W-:-:S06]  /*0620*/  CS2R R18, SRZ ;  /* 0x0000000000127805 */ /* 0x000fcc000001ff00 */
[----:B------:R1:W3:Y:S01]  /*0630*/  @P0 LDG.E.EL.128 R16, desc[UR6][R24.64] ;  /* 0x0000000618100981 */ /* 0x0002e2000c2e1d00 */
[----:B------:R-:W-:Y:S01]  /*0640*/  P2R R36, PR, RZ, 0x4 ;  /* 0x00000004ff247803 */ /* 0x000fe20000000000 */
[----:B-1----:R-:W-:-:S04]  /*0650*/  VIADD R25, R7, 0x704 ;  /* 0x0000070407197836 */ /* 0x002fc80000000000 */
[----:B------:R-:W-:Y:S01]  /*0660*/  IMAD.WIDE R24, R25, 0x4, R14 ;  /* 0x0000000419187825 */ /* 0x000fe200078e020e */
[C---:B--2---:R-:W-:Y:S02]  /*0670*/  FSETP.NAN.AND P1, PT, R20.reuse, R20, PT ;  /* 0x000000141400720b */ /* 0x044fe40003f28000 */
[----:B---3--:R-:W-:-:S04]  /*0680*/  FSETP.GT.AND P2, PT, R20, R16, PT ;  /* 0x000000101400720b */ /* 0x008fc80003f44000 */
[----:B------:R-:W-:-:S09]  /*0690*/  P2R R40, PR, RZ, 0x4 ;  /* 0x00000004ff287803 */ /* 0x000fd20000000000 */
[----:B------:R-:W-:Y:S02]  /*06a0*/  @!P2 SEL R20, R20, R16, P1 ;  /* 0x000000101414a207 */ /* 0x000fe40000800000 */
[C---:B------:R-:W-:Y:S02]  /*06b0*/  FSETP.GT.AND P2, PT, R21.reuse, R17, PT ;  /* 0x000000111500720b */ /* 0x040fe40003f44000 */
[----:B------:R-:W-:Y:S02]  /*06c0*/  FSETP.NAN.AND P1, PT, R21, R21, PT ;  /* 0x000000151500720b */ /* 0x000fe40003f28000 */
        /* <DEDUP_REMOVED lines=8> */
[----:B------:R-:W-:-:S09]  /*0750*/  CS2R R16, SRZ ;  /* 0x0000000000107805 */ /* 0x000fd2000001ff00 */
[----:B------:R-:W-:Y:S02]  /*0760*/  @!P2 SEL R23, R23, R19, P1 ;  /* 0x000000131717a207 */ /* 0x000fe40000800000 */
[----:B------:R-:W-:-:S06]  /*0770*/  CS2R R18, SRZ ;  /* 0x0000000000127805 */ /* 0x000fcc000001ff00 */
[----:B------:R1:W2:Y:S01]  /*0780*/  @P0 LDG.E.EL.128 R16, desc[UR6][R24.64] ;  /* 0x0000000618100981 */ /* 0x0002a2000c2e1d00 */
[----:B------:R-:W-:Y:S02]  /*0790*/  P2R R43, PR, RZ, 0x4 ;  /* 0x00000004ff2b7803 */ /* 0x000fe40000000000 */
[----:B------:R-:W-:Y:S02]  /*07a0*/  CS2R R26, SRZ ;  /* 0x00000000001a7805 */ /* 0x000fe4000001ff00 */
[----:B-1----:R-:W-:Y:S02]  /*07b0*/  CS2R R24, SRZ ;  /* 0x0000000000187805 */ /* 0x002fe4000001ff00 */
[-C--:B--2---:R-:W-:Y:S02]  /*07c0*/  FSETP.GEU.AND P2, PT, R23, R19.reuse, PT ;  /* 0x000000131700720b */ /* 0x084fe40003f4e000 */
[----:B------:R-:W-:Y:S02]  /*07d0*/  FSETP.NAN.AND P1, PT, R19, R19, PT ;  /* 0x000000131300720b */ /* 0x000fe40003f28000 */
[----:B------:R-:W-:-:S09]  /*07e0*/  P2R R44, PR, RZ, 0x4 ;  /* 0x00000004ff2c7803 */ /* 0x000fd20000000000 */
        /* <DEDUP_REMOVED lines=8> */
[----:B------:R-:W-:Y:S02]  /*0870*/  @P2 SEL R17, R17, R21, P1 ;  /* 0x0000001511112207 */ /* 0x000fe40000800000 */
[-C--:B------:R-:W-:Y:S01]  /*0880*/  FSETP.GEU.AND P2, PT, R20, R16.reuse, PT ;  /* 0x000000101400720b */ /* 0x080fe20003f4e000 */
[----:B------:R-:W-:Y:S01]  /*0890*/  VIADD R21, R7, 0x744 ;  /* 0x0000074407157836 */ /* 0x000fe20000000000 */
[----:B------:R-:W-:-:S11]  /*08a0*/  FSETP.NAN.AND P1, PT, R16, R16, PT ;  /* 0x000000101000720b */ /* 0x000fd60003f28000 */
[----:B------:R-:W-:Y:S01]  /*08b0*/  @P2 SEL R16, R16, R20, P1 ;  /* 0x0000001410102207 */ /* 0x000fe20000800000 */
[----:B------:R-:W-:-:S05]  /*08c0*/  IMAD.WIDE R20, R21, 0x4, R14 ;  /* 0x0000000415147825 */ /* 0x000fca00078e020e */
[----:B------:R1:W2:Y:S01]  /*08d0*/  @P0 LDG.E.EL.128 R24, desc[UR6][R20.64] ;  /* 0x0000000614180981 */ /* 0x0002a2000c2e1d00 */
[----:B------:R-:W-:Y:S02]  /*08e0*/  P2R R47, PR, RZ, 0x4 ;  /* 0x00000004ff2f7803 */ /* 0x000fe40000000000 */
[----:B------:R-:W-:Y:S01]  /*08f0*/  CS2R R22, SRZ ;  /* 0x0000000000167805 */ /* 0x000fe2000001ff00 */
[----:B------:R-:W-:-:S04]  /*0900*/  IMAD.WIDE R34, R35, 0x4, R14 ;  /* 0x0000000423227825 */ /* 0x000fc800078e020e */
[----:B------:R-:W-:Y:S01]  /*0910*/  IMAD.WIDE R32, R33, 0x4, R14 ;  /* 0x0000000421207825 */ /* 0x000fe200078e020e */
[----:B-1----:R-:W-:-:S06]  /*0920*/  CS2R R20, SRZ ;  /* 0x0000000000147805 */ /* 0x002fcc000001ff00 */
[----:B------:R-:W3:Y:S01]  /*0930*/  @P0 LDG.E.EL.128 R20, desc[UR6][R34.64] ;  /* 0x0000000622140981 */ /* 0x000ee2000c2e1d00 */
[-C--:B--2---:R-:W-:Y:S02]  /*0940*/  FSETP.GEU.AND P2, PT, R16, R24.reuse, PT ;  /* 0x000000181000720b */ /* 0x084fe40003f4e000 */
        /* <DEDUP_REMOVED lines=13> */
[----:B------:R-:W-:-:S09]  /*0a20*/  CS2R R16, SRZ ;  /* 0x0000000000107805 */ /* 0x000fd2000001ff00 */
[----:B------:R-:W-:Y:S02]  /*0a30*/  @P2 FSEL R27, R27, R19, P1 ;  /* 0x000000131b1b2208 */ /* 0x000fe40000800000 */
[----:B------:R-:W-:-:S06]  /*0a40*/  CS2R R18, SRZ ;  /* 0x0000000000127805 */ /* 0x000fcc000001ff00 */
[----:B------:R1:W3:Y:S01]  /*0a50*/  @P0 LDG.E.EL.128 R16, desc[UR6][R32.64] ;  /* 0x0000000620100981 */ /* 0x0002e2000c2e1d00 */
[----:B------:R-:W-:Y:S01]  /*0a60*/  P2R R55, PR, RZ, 0x4 ;  /* 0x00000004ff377803 */ /* 0x000fe20000000000 */
[----:B-1----:R-:W-:-:S04]  /*0a70*/  VIADD R33, R7, 0x708 ;  /* 0x0000070807217836 */ /* 0x002fc80000000000 */
[----:B------:R-:W-:Y:S01]  /*0a80*/  IMAD.WIDE R32, R33, 0x4, R14 ;  /* 0x0000000421207825 */ /* 0x000fe200078e020e */
[C---:B---3--:R-:W-:Y:S02]  /*0a90*/  FSETP.GT.AND P2, PT, R16.reuse, R20, PT ;  /* 0x000000141000720b */ /* 0x048fe40003f44000 */
        /* <DEDUP_REMOVED lines=37> */
[----:B------:R-:W-:-:S09]  /*0cf0*/  CS2R R18, SRZ ;  /* 0x0000000000127805 */ /* 0x000fd2000001ff00 */
[----:B------:R-:W-:Y:S02]  /*0d00*/  @P2 SEL R20, R20, R16, P1 ;  /* 0x0000001014142207 */ /* 0x000fe40000800000 */
[----:B------:R-:W-:-:S06]  /*0d10*/  CS2R R16, SRZ ;  /* 0x0000000000107805 */ /* 0x000fcc000001ff00 */
[----:B------:R1:W2:Y:S01]  /*0d20*/  @P0 LDG.E.EL.128 R16, desc[UR6][R48.64] ;  /* 0x0000000630100981 */ /* 0x0002a2000c2e1d00 */
[----:B------:R-:W-:Y:S02]  /*0d30*/  P2R R63, PR, RZ, 0x4 ;  /* 0x00000004ff3f7803 */ /* 0x000fe40000000000 */
[----:B---3--:R-:W-:Y:S01]  /*0d40*/  FSETP.NAN.AND P1, PT, R32, R32, PT ;  /* 0x000000202000720b */ /* 0x008fe20003f28000 */
[----:B-1----:R-:W-:-:S04]  /*0d50*/  VIADD R49, R7, 0x70c ;  /* 0x0000070c07317836 */ /* 0x002fc80000000000 */
[----:B------:R-:W-:Y:S01]  /*0d60*/  IMAD.WIDE R48, R49, 0x4, R14 ;  /* 0x0000000431307825 */ /* 0x000fe200078e020e */
[----:B--2---:R-:W-:-:S04]  /*0d70*/  FSETP.GT.AND P2, PT, R32, R16, PT ;  /* 0x000000102000720b */ /* 0x004fc80003f44000 */
        /* <DEDUP_REMOVED lines=15> */
[----:B------:R-:W2:Y:S01]  /*0e70*/  @P0 LDG.E.EL.128 R16, desc[UR6][R48.64] ;  /* 0x0000000630100981 */ /* 0x000ea2000c2e1d00 */
[----:B------:R-:W-:Y:S02]  /*0e80*/  P2R R65, PR, RZ, 0x4 ;  /* 0x00000004ff417803 */ /* 0x000fe40000000000 */
[-C--:B--2---:R-:W-:Y:S02]  /*0e90*/  FSETP.GEU.AND P4, PT, R35, R19.reuse, PT ;  /* 0x000000132300720b */ /* 0x084fe40003f8e000 */
[----:B------:R-:W-:Y:S02]  /*0ea0*/  FSETP.GEU.AND P3, PT, R34, R18, PT ;  /* 0x000000122200720b */ /* 0x000fe40003f6e000 */
[----:B------:R-:W-:Y:S02]  /*0eb0*/  FSETP.NAN.AND P1, PT, R19, R19, PT ;  /* 0x000000131300720b */ /* 0x000fe40003f28000 */
[----:B------:R-:W-:-:S07]  /*0ec0*/  FSETP.GEU.AND P2, PT, R33, R17, PT ;  /* 0x000000112100720b */ /* 0x000fce0003f4e000 */
[----:B------:R-:W-:Y:S02]  /*0ed0*/  @P4 SEL R19, R19, R35, P1 ;  /* 0x0000002313134207 */ /* 0x000fe40000800000 */
[----:B------:R-:W-:-:S04]  /*0ee0*/  FSETP.NAN.AND P1, PT, R18, R18, PT ;  /* 0x000000121200720b */ /* 0x000fc80003f28000 */
[----:B------:R-:W-:Y:S02]  /*0ef0*/  @P3 SEL R18, R18, R34, P1 ;  /* 0x0000002212123207 */ /* 0x000fe40000800000 */
[----:B------:R-:W-:-:S04]  /*0f00*/  FSETP.NAN.AND P1, PT, R17, R17, PT ;  /* 0x000000111100720b */ /* 0x000fc80003f28000 */
[----:B------:R-:W-:Y:S02]  /*0f10*/  @P2 SEL R17, R17, R33, P1 ;  /* 0x0000002111112207 */ /* 0x000fe40000800000 */
[-C--:B------:R-:W-:Y:S02]  /*0f20*/  FSETP.GEU.AND P1, PT, R32, R16.reuse, PT ;  /* 0x000000102000720b */ /* 0x080fe40003f2e000 */
[----:B------:R-:W-:Y:S02]  /*0f30*/  FSETP.NAN.AND P5, PT, R16, R16, PT ;  /* 0x000000101000720b */ /* 0x000fe40003fa8000 */
[----:B------:R-:W-:Y:S02]  /*0f40*/  P2R R67, PR, RZ, 0x2 ;  /* 0x00000002ff437803 */ /* 0x000fe40000000000 */
[----:B------:R-:W-:Y:S02]  /*0f50*/  CS2R R34, SRZ ;  /* 0x0000000000227805 */ /* 0x000fe4000001ff00 */
[----:B------:R-:W-:-:S02]  /*0f60*/  P2R R66, PR, RZ, 0x4 ;  /* 0x00000004ff427803 */ /* 0x000fc40000000000 */
[----:B------:R-:W-:-:S03]  /*0f70*/  ISETP.NE.AND P2, PT, R38, RZ, PT ;  /* 0x000000ff2600720c */ /* 0x000fc60003f45270 */
[----:B------:R-:W-:Y:S02]  /*0f80*/  @P1 SEL R16, R16, R32, P5 ;  /* 0x0000002010101207 */ /* 0x000fe40002800000 */
[----:B------:R-:W-:Y:S01]  /*0f90*/  ISETP.NE.AND P1, PT, R39, RZ, PT ;  /* 0x000000ff2700720c */ /* 0x000fe20003f25270 */
[----:B------:R-:W-:Y:S01]  /*0fa0*/  VIADD R39, R7, 0x748 ;  /* 0x0000074807277836 */ /* 0x000fe20000000000 */
[----:B------:R-:W-:-:S03]  /*0fb0*/  CS2R R32, SRZ ;  /* 0x0000000000207805 */ /* 0x000fc6000001ff00 */
[----:B------:R-:W-:-:S05]  /*0fc0*/  IMAD.WIDE R38, R39, 0x4, R14 ;  /* 0x0000000427267825 */ /* 0x000fca00078e020e */
[----:B------:R1:W2:Y:S01]  /*0fd0*/  @P0 LDG.E.EL.128 R32, desc[UR6][R38.64] ;  /* 0x0000000626200981 */ /* 0x0002a2000c2e1d00 */
[----:B------:R-:W-:Y:S02]  /*0fe0*/  P2R R49, PR, RZ, 0x8 ;  /* 0x00000008ff317803 */ /* 0x000fe40000000000 */
[----:B------:R-:W-:Y:S02]  /*0ff0*/  P2R R48, PR, RZ, 0x10 ;  /* 0x00000010ff307803 */ /* 0x000fe40000000000 */
[----:B-1----:R-:W-:Y:S02]  /*1000*/  P2R R38, PR, RZ, 0x1 ;  /* 0x00000001ff267803 */ /* 0x002fe40000000000 */
[----:B------:R-:W-:Y:S02]  /*1010*/  ISETP.NE.AND P0, PT, R4, RZ, PT ;  /* 0x000000ff0400720c */ /* 0x000fe40003f05270 */
[----:B--2---:R-:W-:Y:S02]  /*1020*/  FSETP.GEU.AND P3, PT, R20, R32, PT ;  /* 0x000000201400720b */ /* 0x004fe40003f6e000 */
[----:B------:R-:W-:-:S02]  /*1030*/  FSETP.GEU.AND P4, PT, R21, R33, PT ;  /* 0x000000211500720b */ /* 0x000fc40003f8e000 */
[----:B------:R-:W-:-:S09]  /*1040*/  FSETP.NAN.AND P5, PT, R32, R32, PT ;  /* 0x000000202000720b */ /* 0x000fd20003fa8000 */
[----:B------:R-:W-:Y:S02]  /*1050*/  @P3 FSEL R32, R32, R20, P5 ;  /* 0x0000001420203208 */ /* 0x000fe40002800000 */
[----:B------:R-:W-:-:S04]  /*1060*/  FSETP.NAN.AND P5, PT, R33, R33, PT ;  /* 0x000000212100720b */ /* 0x000fc80003fa8000 */
[----:B------:R-:W-:Y:S02]  /*1070*/  @P4 FSEL R33, R33, R21, P5 ;  /* 0x0000001521214208 */ /* 0x000fe40002800000 */
[-C--:B------:R-:W-:Y:S02]  /*1080*/  FSETP.GEU.AND P5, PT, R22, R34.reuse, PT ;  /* 0x000000221600720b */ /* 0x080fe40003fae000 */
[----:B------:R-:W-:Y:S02]  /*1090*/  FSETP.NAN.AND P6, PT, R34, R34, PT ;  /* 0x000000222200720b */ /* 0x000fe40003fc8000 */
[----:B------:R-:W-:-:S09]  /*10a0*/  P2R R68, PR, RZ, 0x10 ;  /* 0x00000010ff447803 */ /* 0x000fd20000000000 */
[----:B------:R-:W-:Y:S02]  /*10b0*/  @P5 FSEL R34, R34, R22, P6 ;  /* 0x0000001622225208 */ /* 0x000fe40003000000 */
[-C--:B------:R-:W-:Y:S02]  /*10c0*/  FSETP.GEU.AND P6, PT, R23, R35.reuse, PT ;  /* 0x000000231700720b */ /* 0x080fe40003fce000 */
[----:B------:R-:W-:-:S11]  /*10d0*/  FSETP.NAN.AND P4, PT, R35, R35, PT ;  /* 0x000000232300720b */ /* 0x000fd60003f88000 */
[----:B------:R-:W-:Y:S02]  /*10e0*/  @P6 FSEL R35, R35, R23, P4 ;  /* 0x0000001723236208 */ /* 0x000fe40002000000 */
[----:B------:R-:W-:Y:S02]  /*10f0*/  P2R R23, PR, RZ, 0x40 ;  /* 0x00000040ff177803 */ /* 0x000fe40000000000 */
[----:B------:R-:W-:-:S04]  /*1100*/  ISETP.NE.AND P6, PT, R12, RZ, PT ;  /* 0x000000ff0c00720c */ /* 0x000fc80003fc5270 */
        /* <DEDUP_REMOVED lines=48> */
[----:B------:R-:W-:Y:S02]  /*1410*/  SEL R12, RZ, 0x1, !P6 ;  /* 0x00000001ff0c7807 */ /* 0x000fe40007000000 */
[----:B------:R-:W-:Y:S02]  /*1420*/  ISETP.NE.AND P6, PT, R5, RZ, PT ;  /* 0x000000ff0500720c */ /* 0x000fe40003fc5270 */
[----:B------:R-:W-:Y:S02]  /*1430*/  P2R R22, PR, RZ, 0x20 ;  /* 0x00000020ff167803 */ /* 0x000fe40000000000 */
[----:B------:R-:W-:Y:S02]  /*1440*/  ISETP.NE.AND P5, PT, R13, RZ, PT ;  /* 0x000000ff0d00720c */ /* 0x000fe40003fa5270 */
[----:B------:R-:W-:Y:S02]  /*1450*/  SEL R13, RZ, 0x1, !P6 ;  /* 0x00000001ff0d7807 */ /* 0x000fe40007000000 */
[----:B------:R-:W-:-:S04]  /*1460*/  ISETP.NE.AND P6, PT, R42, RZ, PT ;  /* 0x000000ff2a00720c */ /* 0x000fc80003fc5270 */
        /* <DEDUP_REMOVED lines=15> */
[----:B------:R-:W-:Y:S02]  /*1560*/  ISETP.NE.AND P6, PT, R8, RZ, PT ;  /* 0x000000ff0800720c */ /* 0x000fe40003fc5270 */
[----:B------:R-:W-:Y:S02]  /*1570*/  SEL R21, RZ, 0x1, !P2 ;  /* 0x00000001ff157807 */ /* 0x000fe40005000000 */
[----:B------:R-:W-:Y:S02]  /*1580*/  SEL R8, RZ, 0x1, !P6 ;  /* 0x00000001ff087807 */ /* 0x000fe40007000000 */
[----:B------:R-:W-:Y:S02]  /*1590*/  ISETP.NE.AND P6, PT, R74, RZ, PT ;  /* 0x000000ff4a00720c */ /* 0x000fe40003fc5270 */
[----:B------:R-:W-:-:S02]  /*15a0*/  ISETP.NE.AND P4, PT, R36, RZ, PT ;  /* 0x000000ff2400720c */ /* 0x000fc40003f85270 */
[----:B------:R-:W-:Y:S02]  /*15b0*/  SEL R36, R21, 0x2, P6 ;  /* 0x0000000215247807 */ /* 0x000fe40003000000 */
[----:B------:R-:W-:Y:S02]  /*15c0*/  SEL R20, RZ, 0x1, !P1 ;  /* 0x00000001ff147807 */ /* 0x000fe40004800000 */
[----:B------:R-:W-:Y:S02]  /*15d0*/  ISETP.NE.AND P6, PT, R73, RZ, PT ;  /* 0x000000ff4900720c */ /* 0x000fe40003fc5270 */
[----:B------:R-:W-:Y:S02]  /*15e0*/  P2R R39, PR, RZ, 0x8 ;  /* 0x00000008ff277803 */ /* 0x000fe40000000000 */
[----:B------:R-:W-:Y:S02]  /*15f0*/  ISETP.NE.AND P3, PT, R11, RZ, PT ;  /* 0x000000ff0b00720c */ /* 0x000fe40003f65270 */
[----:B------:R-:W-:-:S02]  /*1600*/  SEL R21, R20, 0x2, P6 ;  /* 0x0000000214157807 */ /* 0x000fc40003000000 */
[----:B------:R-:W-:Y:S02]  /*1610*/  SEL R11, RZ, 0x1, !P0 ;  /* 0x00000001ff0b7807 */ /* 0x000fe40004000000 */
[----:B------:R-:W-:Y:S02]  /*1620*/  ISETP.NE.AND P6, PT, R72, RZ, PT ;  /* 0x000000ff4800720c */ /* 0x000fe40003fc5270 */
[----:B------:R-:W-:Y:S02]  /*1630*/  SEL R4, RZ, 0x1, !P3 ;  /* 0x00000001ff047807 */ /* 0x000fe40005800000 */
[----:B------:R-:W-:Y:S02]  /*1640*/  SEL R20, R11, 0x2, P6 ;  /* 0x000000020b147807 */ /* 0x000fe40003000000 */
[----:B------:R-:W-:-:S04]  /*1650*/  ISETP.NE.AND P6, PT, R71, RZ, PT ;  /* 0x000000ff4700720c */ /* 0x000fc80003fc5270 */
        /* <DEDUP_REMOVED lines=17> */
[----:B------:R-:W-:Y:S02]  /*1770*/  ISETP.NE.AND P6, PT, R70, RZ, PT ;  /* 0x000000ff4600720c */ /* 0x000fe40003fc5270 */
[----:B------:R-:W-:Y:S02]  /*1780*/  ISETP.NE.AND P0, PT, R53, RZ, PT ;  /* 0x000000ff3500720c */ /* 0x000fe40003f05270 */
[----:B------:R-:W-:Y:S02]  /*1790*/  SEL R5, R4, 0x3, P6 ;  /* 0x0000000304057807 */ /* 0x000fe40003000000 */
[----:B------:R-:W-:Y:S02]  /*17a0*/  ISETP.NE.AND P6, PT, R69, RZ, PT ;  /* 0x000000ff4500720c */ /* 0x000fe40003fc5270 */
[----:B------:R-:W-:-:S02]  /*17b0*/  ISETP.NE.AND P3, PT, R52, RZ, PT ;  /* 0x000000ff3400720c */ /* 0x000fc40003f65270 */
[----:B------:R-:W-:Y:S02]  /*17c0*/  SEL R12, R20, 0x3, P6 ;  /* 0x00000003140c7807 */ /* 0x000fe40003000000 */
[----:B------:R-:W-:Y:S02]  /*17d0*/  SEL R40, R40, 0x3, P0 ;  /* 0x0000000328287807 */ /* 0x000fe40000000000 */
[----:B------:R-:W-:Y:S02]  /*17e0*/  ISETP.NE.AND P6, PT, R23, RZ, PT ;  /* 0x000000ff1700720c */ /* 0x000fe40003fc5270 */
[----:B------:R-:W-:Y:S01]  /*17f0*/  ISETP.NE.AND P0, PT, R38, RZ, PT ;  /* 0x000000ff2600720c */ /* 0x000fe20003f05270 */
[----:B------:R-:W-:Y:S01]  /*1800*/  VIADD R7, R7, 0x74c ;  /* 0x0000074c07077836 */ /* 0x000fe20000000000 */
[----:B------:R-:W-:Y:S02]  /*1810*/  SEL R4, R21, 0x3, P5 ;  /* 0x0000000315047807 */ /* 0x000fe40002800000 */
[----:B------:R-:W-:-:S02]  /*1820*/  SEL R23, R13, 0x3, P3 ;  /* 0x000000030d177807 */ /* 0x000fc40001800000 */
[----:B------:R-:W-:Y:S02]  /*1830*/  SEL R21, R36, 0x3, P4 ;  /* 0x0000000324157807 */ /* 0x000fe40002000000 */
[----:B------:R-:W-:Y:S01]  /*1840*/  ISETP.NE.AND P3, PT, R39, RZ, PT ;  /* 0x000000ff2700720c */ /* 0x000fe20003f65270 */
[----:B------:R-:W-:Y:S01]  /*1850*/  IMAD.WIDE R14, R7, 0x4, R14 ;  /* 0x00000004070e7825 */ /* 0x000fe200078e020e */
[----:B------:R-:W-:Y:S02]  /*1860*/  PRMT R12, R5, 0x3340, R12 ;  /* 0x00003340050c7816 */ /* 0x000fe4000000000c */
[----:B------:R-:W-:Y:S02]  /*1870*/  SEL R36, R6, 0x3, P3 ;  /* 0x0000000306247807 */ /* 0x000fe40001800000 */
[----:B------:R-:W-:Y:S02]  /*1880*/  CS2R R6, SRZ ;  /* 0x0000000000067805 */ /* 0x000fe4000001ff00 */
[----:B------:R-:W-:-:S02]  /*1890*/  PRMT R21, R4, 0x3340, R21 ;  /* 0x0000334004157816 */ /* 0x000fc40000000015 */
[----:B------:R-:W-:-:S06]  /*18a0*/  CS2R R4, SRZ ;  /* 0x0000000000047805 */ /* 0x000fcc000001ff00 */
[----:B------:R1:W2:Y:S01]  /*18b0*/  @P0 LDG.E.EL.128 R4, desc[UR6][R14.64] ;  /* 0x000000060e040981 */ /* 0x0002a2000c2e1d00 */
[----:B------:R-:W-:-:S04]  /*18c0*/  ISETP.NE.AND P5, PT, R22, RZ, PT ;  /* 0x000000ff1600720c */ /* 0x000fc80003fa5270 */
[----:B------:R-:W-:Y:S02]  /*18d0*/  SEL R39, R44, 0x3, P5 ;  /* 0x000000032c277807 */ /* 0x000fe40002800000 */
[C---:B------:R-:W-:Y:S01]  /*18e0*/  FSETP.GEU.AND P5, PT, R29.reuse, RZ, PT ;  /* 0x000000ff1d00720b */ /* 0x040fe20003fae000 */
[----:B------:R-:W3:Y:S03]  /*18f0*/  S2R R13, SR_TID.X ;  /* 0x00000000000d7919 */ /* 0x000ee60000002100 */
[----:B------:R-:W-:Y:S02]  /*1900*/  FSEL R45, R29, RZ, P5 ;  /* 0x000000ff1d2d7208 */ /* 0x000fe40002800000 */
[----:B------:R-:W-:-:S04]  /*1910*/  FSETP.GEU.AND P5, PT, R28, RZ, PT ;  /* 0x000000ff1c00720b */ /* 0x000fc80003fae000 */
[----:B------:R-:W-:Y:S02]  /*1920*/  FSEL R29, R28, RZ, P5 ;  /* 0x000000ff1c1d7208 */ /* 0x000fe40002800000 */
[----:B------:R-:W-:-:S04]  /*1930*/  FSETP.GEU.AND P5, PT, R30, RZ, PT ;  /* 0x000000ff1e00720b */ /* 0x000fc80003fae000 */
[----:B------:R-:W-:Y:S02]  /*1940*/  FSEL R47, R30, RZ, P5 ;  /* 0x000000ff1e2f7208 */ /* 0x000fe40002800000 */
[----:B------:R-:W-:-:S04]  /*1950*/  FSETP.GEU.AND P5, PT, R31, RZ, PT ;  /* 0x000000ff1f00720b */ /* 0x000fc80003fae000 */
[----:B------:R-:W-:Y:S02]  /*1960*/  FSEL R31, R31, RZ, P5 ;  /* 0x000000ff1f1f7208 */ /* 0x000fe40002800000 */
[----:B------:R-:W-:-:S04]  /*1970*/  FSETP.GEU.AND P5, PT, R24, RZ, PT ;  /* 0x000000ff1800720b */ /* 0x000fc80003fae000 */
[----:B-1----:R-:W-:Y:S02]  /*1980*/  FSEL R15, R24, RZ, P5 ;  /* 0x000000ff180f7208 */ /* 0x002fe40002800000 */
[----:B------:R-:W-:Y:S02]  /*1990*/  FSETP.GEU.AND P5, PT, R25, RZ, PT ;  /* 0x000000ff1900720b */ /* 0x000fe40003fae000 */
[----:B------:R-:W-:Y:S01]  /*19a0*/  SEL R22, R11, 0x3, P6 ;  /* 0x000000030b167807 */ /* 0x000fe20003000000 */
[----:B------:R-:W-:Y:S01]  /*19b0*/  IMAD.SHL.U32 R11, R2, 0x4, RZ ;  /* 0x00000004020b7824 */ /* 0x000fe200078e00ff */
[----:B------:R-:W-:Y:S02]  /*19c0*/  FSEL R25, R25, RZ, P5 ;  /* 0x000000ff19197208 */ /* 0x000fe40002800000 */
[----:B------:R-:W-:Y:S02]  /*19d0*/  FSETP.GEU.AND P5, PT, R26, RZ, PT ;  /* 0x000000ff1a00720b */ /* 0x000fe40003fae000 */
[----:B------:R-:W-:-:S02]  /*19e0*/  LOP3.LUT R14, R11, 0xfc, RZ, 0xc0, !PT ;  /* 0x000000fc0b0e7812 */ /* 0x000fc400078ec0ff */
[----:B------:R-:W-:Y:S01]  /*19f0*/  FSEL R11, R26, RZ, P5 ;  /* 0x000000ff1a0b7208 */ /* 0x000fe20002800000 */
[----:B------:R-:W-:Y:S01]  /*1a00*/  UPRMT UR4, UR5, 0x654, UR4 ;  /* 0x0000065405047896 */ /* 0x000fe20008000004 */
[----:B------:R-:W-:Y:S02]  /*1a10*/  FSETP.GEU.AND P5, PT, R27, RZ, PT ;  /* 0x000000ff1b00720b */ /* 0x000fe40003fae000 */
[----:B---3--:R-:W-:Y:S02]  /*1a20*/  LOP3.LUT R20, R13, 0xff, RZ, 0xc0, !PT ;  /* 0x000000ff0d147812 */ /* 0x008fe400078ec0ff */
[----:B------:R-:W-:Y:S02]  /*1a30*/  FSEL R27, R27, RZ, P5 ;  /* 0x000000ff1b1b7208 */ /* 0x000fe40002800000 */
[----:B------:R-:W-:Y:S02]  /*1a40*/  FSETP.GEU.AND P5, PT, R32, RZ, PT ;  /* 0x000000ff2000720b */ /* 0x000fe40003fae000 */
[----:B------:R-:W-:-:S02]  /*1a50*/  LEA R20, R20, UR4, 0x2 ;  /* 0x0000000414147c11 */ /* 0x000fc4000f8e10ff */
[----:B------:R-:W-:Y:S02]  /*1a60*/  ISETP.NE.AND P1, PT, R54, RZ, PT ;  /* 0x000000ff3600720c */ /* 0x000fe40003f25270 */
[----:B------:R-:W-:Y:S02]  /*1a70*/  ISETP.NE.AND P3, PT, R49, RZ, PT ;  /* 0x000000ff3100720c */ /* 0x000fe40003f65270 */
[----:B------:R-:W-:Y:S02]  /*1a80*/  ISETP.NE.AND P4, PT, R68, RZ, PT ;  /* 0x000000ff4400720c */ /* 0x000fe40003f85270 */
[----:B------:R-:W-:Y:S02]  /*1a90*/  ISETP.NE.AND P6, PT, R50, RZ, PT ;  /* 0x000000ff3200720c */ /* 0x000fe40003fc5270 */
[----:B------:R-:W-:Y:S02]  /*1aa0*/  FSEL R49, R32, RZ, P5 ;  /* 0x000000ff20317208 */ /* 0x000fe40002800000 */
[----:B------:R-:W-:-:S02]  /*1ab0*/  ISETP.NE.AND P2, PT, R55, RZ, PT ;  /* 0x000000ff3700720c */ /* 0x000fc40003f45270 */
[----:B------:R-:W-:Y:S01]  /*1ac0*/  FSETP.GEU.AND P5, PT, R33, RZ, PT ;  /* 0x000000ff2100720b */ /* 0x000fe20003fae000 */
[----:B------:R1:W-:Y:S01]  /*1ad0*/  STS [R20+0x1860], R11 ;  /* 0x0018600b14007388 */ /* 0x0003e20000000800 */
[----:B------:R-:W-:Y:S02]  /*1ae0*/  SEL R41, R41, 0x3, P1 ;  /* 0x0000000329297807 */ /* 0x000fe40000800000 */
[----:B------:R-:W-:Y:S02]  /*1af0*/  ISETP.NE.AND P1, PT, R67, RZ, PT ;  /* 0x000000ff4300720c */ /* 0x000fe40003f25270 */
[----:B------:R-:W-:Y:S02]  /*1b00*/  SEL R43, R43, 0x3, P4 ;  /* 0x000000032b2b7807 */ /* 0x000fe40002000000 */
[----:B------:R-:W-:Y:S02]  /*1b10*/  SEL R42, R42, 0x3, P2 ;  /* 0x000000032a2a7807 */ /* 0x000fe40001000000 */
[----:B------:R-:W-:-:S02]  /*1b20*/  ISETP.NE.AND P4, PT, R48, RZ, PT ;  /* 0x000000ff3000720c */ /* 0x000fc40003f85270 */
[----:B-1----:R-:W-:Y:S02]  /*1b30*/  SEL R11, RZ, 0x1, !P6 ;  /* 0x00000001ff0b7807 */ /* 0x002fe40007000000 */
[----:B------:R-:W-:Y:S02]  /*1b40*/  FSEL R33, R33, RZ, P5 ;  /* 0x000000ff21217208 */ /* 0x000fe40002800000 */
[----:B------:R-:W-:Y:S02]  /*1b50*/  ISETP.NE.AND P2, PT, R66, RZ, PT ;  /* 0x000000ff4200720c */ /* 0x000fe40003f45270 */
[----:B------:R-:W-:Y:S02]  /*1b60*/  FSETP.GEU.AND P5, PT, R34, RZ, PT ;  /* 0x000000ff2200720b */ /* 0x000fe40003fae000 */
[----:B------:R-:W-:Y:S02]  /*1b70*/  SEL R11, R11, 0x2, P1 ;  /* 0x000000020b0b7807 */ /* 0x000fe40000800000 */
[----:B------:R-:W-:-:S02]  /*1b80*/  PRMT R40, R23, 0x3340, R40 ;  /* 0x0000334017287816 */ /* 0x000fc40000000028 */
[----:B------:R-:W-:Y:S02]  /*1b90*/  SEL R8, R8, 0x2, P4 ;  /* 0x0000000208087807 */ /* 0x000fe40002000000 */
[----:B------:R-:W-:Y:S02]  /*1ba0*/  FSEL R23, R34, RZ, P5 ;  /* 0x000000ff22177208 */ /* 0x000fe40002800000 */
[----:B------:R-:W-:Y:S01]  /*1bb0*/  PRMT R43, R36, 0x3340, R43 ;  /* 0x00003340242b7816 */ /* 0x000fe2000000002b */
[----:B------:R-:W-:Y:S01]  /*1bc0*/  IMAD R36, R37, 0x40, R0 ;  /* 0x0000004025247824 */ /* 0x000fe200078e0200 */
[----:B------:R-:W-:Y:S02]  /*1bd0*/  SEL R10, R10, 0x2, P3 ;  /* 0x000000020a0a7807 */ /* 0x000fe40001800000 */
[----:B------:R-:W-:Y:S02]  /*1be0*/  SEL R9, R9, 0x2, P2 ;  /* 0x0000000209097807 */ /* 0x000fe40001000000 */
[----:B------:R-:W-:-:S02]  /*1bf0*/  FSETP.GEU.AND P5, PT, R35, RZ, PT ;  /* 0x000000ff2300720b */ /* 0x000fc40003fae000 */
[----:B------:R-:W-:Y:S02]  /*1c00*/  PRMT R3, R14, 0x6540, R3 ;  /* 0x000065400e037816 */ /* 0x000fe40000000003 */
[----:B------:R-:W-:Y:S02]  /*1c10*/  FSEL R35, R35, RZ, P5 ;  /* 0x000000ff23237208 */ /* 0x000fe40002800000 */
[----:B------:R-:W-:Y:S02]  /*1c20*/  PRMT R41, R41, 0x3340, R42 ;  /* 0x0000334029297816 */ /* 0x000fe4000000002a */
[----:B------:R-:W-:Y:S01]  /*1c30*/  PRMT R22, R39, 0x3340, R22 ;  /* 0x0000334027167816 */ /* 0x000fe20000000016 */
[----:B------:R1:W-:Y:S01]  /*1c40*/  STS [R20], R29 ;  /* 0x0000001d14007388 */ /* 0x0003e20000000800 */
[----:B------:R-:W-:Y:S02]  /*1c50*/  PRMT R28, R12, 0x5410, R21 ;  /* 0x000054100c1c7816 */ /* 0x000fe40000000015 */
[----:B------:R-:W-:Y:S01]  /*1c60*/  PRMT R30, R43, 0x5410, R22 ;  /* 0x000054102b1e7816 */ /* 0x000fe20000000016 */
[----:B------:R-:W-:Y:S01]  /*1c70*/  STS [R20+0xc30], R31 ;  /* 0x000c301f14007388 */ /* 0x000fe20000000800 */
[----:B-1----:R-:W-:-:S03]  /*1c80*/  PRMT R29, R40, 0x5410, R41 ;  /* 0x00005410281d7816 */ /* 0x002fc60000000029 */
[----:B------:R-:W-:Y:S01]  /*1c90*/  STS [R20+0x1040], R15 ;  /* 0x0010400f14007388 */ /* 0x000fe20000000800 */
[----:B------:R-:W-:-:S03]  /*1ca0*/  IMAD.SHL.U32 R24, R13, 0x4, RZ ;  /* 0x000000040d187824 */ /* 0x000fc600078e00ff */
[----:B------:R-:W-:Y:S02]  /*1cb0*/  STS [R20+0x410], R45 ;  /* 0x0004102d14007388 */ /* 0x000fe40000000800 */
[----:B------:R-:W-:Y:S02]  /*1cc0*/  LOP3.LUT R24, R24, 0x3fc, RZ, 0xc0, !PT ;  /* 0x000003fc18187812 */ /* 0x000fe400078ec0ff */
[----:B------:R-:W-:Y:S04]  /*1cd0*/  STS [R20+0x820], R47 ;  /* 0x0008202f14007388 */ /* 0x000fe80000000800 */
[----:B------:R-:W-:Y:S04]  /*1ce0*/  STS [R20+0x1450], R25 ;  /* 0x0014501914007388 */ /* 0x000fe80000000800 */
[----:B------:R-:W-:Y:S04]  /*1cf0*/  STS [R20+0x1c70], R27 ;  /* 0x001c701b14007388 */ /* 0x000fe80000000800 */
[----:B------:R-:W-:Y:S04]  /*1d00*/  STS [R20+0x2080], R49 ;  /* 0x0020803114007388 */ /* 0x000fe80000000800 */
[----:B------:R-:W-:Y:S04]  /*1d10*/  STS [R20+0x2490], R33 ;  /* 0x0024902114007388 */ /* 0x000fe80000000800 */
[----:B------:R1:W-:Y:S04]  /*1d20*/  STS [R20+0x28a0], R23 ;  /* 0x0028a01714007388 */ /* 0x0003e80000000800 */
[----:B------:R-:W-:Y:S01]  /*1d30*/  STS [R20+0x2cb0], R35 ;  /* 0x002cb02314007388 */ /* 0x000fe20000000800 */
[----:B------:R-:W-:-:S04]  /*1d40*/  SHF.R.U32.HI R13, RZ, 0x2, R13 ;  /* 0x00000002ff0d7819 */ /* 0x000fc8000001160d */
[----:B------:R-:W-:Y:S01]  /*1d50*/  LOP3.LUT R13, R13, 0x30, RZ, 0xc0, !PT ;  /* 0x000000300d0d7812 */ /* 0x000fe200078ec0ff */
[----:B-1----:R-:W1:Y:S04]  /*1d60*/  LDC.64 R22, c[0x0][0x220] ;  /* 0x00008800ff167b82 */ /* 0x002e680000000a00 */
[----:B------:R-:W-:-:S04]  /*1d70*/  VIADD R13, R13, UR4 ;  /* 0x000000040d0d7c36 */ /* 0x000fc80008000000 */
[----:B------:R-:W-:Y:S01]  /*1d80*/  IMAD R13, R24, 0x4, R13 ;  /* 0x00000004180d7824 */ /* 0x000fe200078e020d */
[----:B------:R-:W-:Y:S02]  /*1d90*/  SHF.R.U32.HI R2, RZ, 0x6, R2 ;  /* 0x00000006ff027819 */ /* 0x000fe40000011602 */
[----:B--2---:R-:W-:Y:S02]  /*1da0*/  FSETP.GEU.AND P1, PT, R16, R4, PT ;  /* 0x000000041000720b */ /* 0x004fe40003f2e000 */
[----:B------:R-:W-:Y:S02]  /*1db0*/  FSETP.GEU.AND P4, PT, R17, R5, PT ;  /* 0x000000051100720b */ /* 0x000fe40003f8e000 */
[----:B------:R-:W-:Y:S02]  /*1dc0*/  FSETP.GEU.AND P3, PT, R18, R6, PT ;  /* 0x000000061200720b */ /* 0x000fe40003f6e000 */
[----:B------:R-:W-:Y:S02]  /*1dd0*/  FSETP.GEU.AND P2, PT, R19, R7, PT ;  /* 0x000000071300720b */ /* 0x000fe40003f4e000 */
[----:B------:R-:W-:-:S02]  /*1de0*/  SEL R14, R11, 0x3, P1 ;  /* 0x000000030b0e7807 */ /* 0x000fc40000800000 */
[----:B------:R-:W-:Y:S02]  /*1df0*/  SEL R11, R9, 0x3, P4 ;  /* 0x00000003090b7807 */ /* 0x000fe40002000000 */
[----:B------:R-:W-:Y:S02]  /*1e00*/  SEL R10, R10, 0x3, P3 ;  /* 0x000000030a0a7807 */ /* 0x000fe40001800000 */
[----:B------:R-:W-:Y:S02]  /*1e10*/  SEL R9, R8, 0x3, P2 ;  /* 0x0000000308097807 */ /* 0x000fe40001000000 */
[----:B------:R-:W-:Y:S02]  /*1e20*/  IADD3 R8, P5, R36, UR8, RZ ;  /* 0x0000000824087c10 */ /* 0x000fe4000ffbe0ff */
[----:B------:R-:W-:Y:S02]  /*1e30*/  PRMT R10, R10, 0x3340, R9 ;  /* 0x000033400a0a7816 */ /* 0x000fe40000000009 */
[----:B------:R-:W-:-:S02]  /*1e40*/  LEA.HI.X.SX32 R9, R36, UR9, 0x1, P5 ;  /* 0x0000000924097c11 */ /* 0x000fc4000a8f0eff */
[----:B------:R-:W-:Y:S02]  /*1e50*/  FSETP.NAN.AND P5, PT, R6, R6, PT ;  /* 0x000000060600720b */ /* 0x000fe40003fa8000 */
[C---:B------:R-:W-:Y:S02]  /*1e60*/  FSETP.NAN.AND P6, PT, R5.reuse, R5, PT ;  /* 0x000000050500720b */ /* 0x040fe40003fc8000 */
[----:B------:R-:W-:Y:S02]  /*1e70*/  PRMT R11, R14, 0x3340, R11 ;  /* 0x000033400e0b7816 */ /* 0x000fe4000000000b */
[----:B------:R-:W-:Y:S02]  /*1e80*/  @P3 FSEL R6, R6, R18, P5 ;  /* 0x0000001206063208 */ /* 0x000fe40002800000 */
[----:B------:R-:W-:Y:S02]  /*1e90*/  @P4 FSEL R5, R5, R17, P6 ;  /* 0x0000001105054208 */ /* 0x000fe40003000000 */
[----:B------:R-:W-:-:S02]  /*1ea0*/  FSETP.NAN.AND P4, PT, R4, R4, PT ;  /* 0x000000040400720b */ /* 0x000fc40003f88000 */
[----:B------:R-:W-:Y:S02]  /*1eb0*/  FSETP.NAN.AND P3, PT, R7, R7, PT ;  /* 0x000000070700720b */ /* 0x000fe40003f68000 */
[----:B------:R-:W-:Y:S02]  /*1ec0*/  PRMT R31, R11, 0x5410, R10 ;  /* 0x000054100b1f7816 */ /* 0x000fe4000000000a */
[----:B------:R-:W-:Y:S02]  /*1ed0*/  @P1 FSEL R4, R4, R16, P4 ;  /* 0x0000001004041208 */ /* 0x000fe40002000000 */
[----:B------:R-:W-:Y:S01]  /*1ee0*/  @P2 FSEL R7, R7, R19, P3 ;  /* 0x0000001307072208 */ /* 0x000fe20001800000 */
[----:B------:R2:W-:Y:S01]  /*1ef0*/  @P0 STG.E.128 desc[UR6][R8.64], R28 ;  /* 0x0000001c08000986 */ /* 0x0005e2000c101d06 */
[----:B------:R-:W-:Y:S02]  /*1f00*/  FSETP.GEU.AND P1, PT, R6, RZ, PT ;  /* 0x000000ff0600720b */ /* 0x000fe40003f2e000 */
[----:B------:R-:W-:-:S02]  /*1f10*/  FSETP.GEU.AND P2, PT, R5, RZ, PT ;  /* 0x000000ff0500720b */ /* 0x000fc40003f4e000 */
[----:B------:R-:W-:Y:S02]  /*1f20*/  FSETP.GEU.AND P3, PT, R4, RZ, PT ;  /* 0x000000ff0400720b */ /* 0x000fe40003f6e000 */
[----:B------:R-:W-:Y:S02]  /*1f30*/  FSETP.GEU.AND P0, PT, R7, RZ, PT ;  /* 0x000000ff0700720b */ /* 0x000fe40003f0e000 */
[----:B------:R-:W-:Y:S02]  /*1f40*/  FSEL R15, R6, RZ, P1 ;  /* 0x000000ff060f7208 */ /* 0x000fe40000800000 */
[----:B------:R-:W-:Y:S02]  /*1f50*/  FSEL R19, R5, RZ, P2 ;  /* 0x000000ff05137208 */ /* 0x000fe40001000000 */
[----:B------:R-:W-:Y:S02]  /*1f60*/  FSEL R17, R4, RZ, P3 ;  /* 0x000000ff04117208 */ /* 0x000fe40001800000 */
[----:B------:R-:W-:Y:S01]  /*1f70*/  FSEL R21, R7, RZ, P0 ;  /* 0x000000ff07157208 */ /* 0x000fe20000000000 */
[----:B------:R-:W-:Y:S01]  /*1f80*/  STS [R20+0x38e0], R15 ;  /* 0x0038e00f14007388 */ /* 0x000fe20000000800 */
[----:B------:R-:W-:-:S03]  /*1f90*/  LOP3.LUT R10, R24, 0x400, RZ, 0xfc, !PT ;  /* 0x00000400180a7812 */ /* 0x000fc600078efcff */
[----:B------:R3:W-:Y:S04]  /*1fa0*/  STS [R20+0x34d0], R19 ;  /* 0x0034d01314007388 */ /* 0x0007e80000000800 */
[----:B------:R4:W-:Y:S04]  /*1fb0*/  STS [R20+0x30c0], R17 ;  /* 0x0030c01114007388 */ /* 0x0009e80000000800 */
[----:B------:R5:W-:Y:S01]  /*1fc0*/  STS [R20+0x3cf0], R21 ;  /* 0x003cf01514007388 */ /* 0x000be20000000800 */
[----:B------:R-:W-:Y:S01]  /*1fd0*/  LOP3.LUT R11, R24, 0x800, RZ, 0xfc, !PT ;  /* 0x00000800180b7812 */ /* 0x000fe200078efcff */
[----:B------:R-:W-:Y:S01]  /*1fe0*/  BAR.SYNC.DEFER_BLOCKING 0x0 ;  /* 0x0000000000007b1d */ /* 0x000fe20000010000 */
[----:B------:R-:W-:-:S02]  /*1ff0*/  SHF.R.U32.HI R10, RZ, 0x4, R10 ;  /* 0x00000004ff0a7819 */ /* 0x000fc4000001160a */
[----:B------:R-:W-:Y:S02]  /*2000*/  SHF.R.U32.HI R11, RZ, 0x4, R11 ;  /* 0x00000004ff0b7819 */ /* 0x000fe4000001160b */
[----:B------:R-:W-:Y:S02]  /*2010*/  LOP3.LUT R10, R10, 0x70, RZ, 0xc0, !PT ;  /* 0x000000700a0a7812 */ /* 0x000fe400078ec0ff */
[----:B------:R-:W-:-:S03]  /*2020*/  LOP3.LUT R11, R11, 0xb0, RZ, 0xc0, !PT ;  /* 0x000000b00b0b7812 */ /* 0x000fc600078ec0ff */
[----:B------:R-:W-:Y:S02]  /*2030*/  VIADD R5, R10, UR4 ;  /* 0x000000040a057c36 */ /* 0x000fe40008000000 */
[----:B------:R-:W-:Y:S02]  /*2040*/  VIADD R11, R11, UR4 ;  /* 0x000000040b0b7c36 */ /* 0x000fe40008000000 */
[C---:B--2---:R-:W-:Y:S02]  /*2050*/  IMAD R8, R24.reuse, 0x4, R5 ;  /* 0x0000000418087824 */ /* 0x044fe400078e0205 */
[----:B------:R-:W-:Y:S02]  /*2060*/  IMAD R4, R24, 0x4, R11 ;  /* 0x0000000418047824 */ /* 0x000fe400078e020b */
[----:B------:R-:W-:Y:S01]  /*2070*/  IMAD.HI R16, R3, 0x5397829d, RZ ;  /* 0x5397829d03107827 */ /* 0x000fe200078e02ff */
[----:B------:R-:W2:Y:S04]  /*2080*/  LDS.128 R12, [R13] ;  /* 0x000000000d0c7984 */ /* 0x000ea80000000c00 */
[----:B------:R-:W2:Y:S04]  /*2090*/  LDS.128 R8, [R8+0x1000] ;  /* 0x0010000008087984 */ /* 0x000ea80000000c00 */
[----:B------:R-:W2:Y:S01]  /*20a0*/  LDS.128 R4, [R4+0x2000] ;  /* 0x0020000004047984 */ /* 0x000ea20000000c00 */
[----:B---3--:R-:W-:-:S02]  /*20b0*/  SHF.R.U32.HI R19, RZ, 0x1f, R16 ;  /* 0x0000001fff137819 */ /* 0x008fc40000011610 */
[----:B----4-:R-:W-:Y:S02]  /*20c0*/  SGXT.U32 R17, R2, 0x2 ;  /* 0x000000020211781a */ /* 0x010fe40000000000 */
[----:B------:R-:W-:Y:S02]  /*20d0*/  LEA.HI.SX32 R16, R16, R19, 0x1a ;  /* 0x0000001310107211 */ /* 0x000fe400078fd2ff */
[----:B------:R-:W-:Y:S02]  /*20e0*/  LOP3.LUT R17, R0, R17, RZ, 0xfc, !PT ;  /* 0x0000001100117212 */ /* 0x000fe400078efcff */
[----:B------:R-:W-:Y:S01]  /*20f0*/  ISETP.GE.AND P0, PT, R3, 0x310, PT ;  /* 0x000003100300780c */ /* 0x000fe20003f06270 */
[----:B------:R-:W-:Y:S01]  /*2100*/  IMAD R3, R16, -0xc4, R3 ;  /* 0xffffff3c10037824 */ /* 0x000fe200078e0203 */
[----:B------:R-:W-:Y:S02]  /*2110*/  LOP3.LUT R0, R17, 0x4, RZ, 0xfc, !PT ;  /* 0x0000000411007812 */ /* 0x000fe400078efcff */
[----:B------:R-:W-:Y:S01]  /*2120*/  LOP3.LUT R2, R24, 0xc00, RZ, 0xfc, !PT ;  /* 0x00000c0018027812 */ /* 0x000fe200078efcff */
[----:B------:R-:W-:Y:S01]  /*2130*/  IMAD R16, R16, 0x3100, R3 ;  /* 0x0000310010107824 */ /* 0x000fe200078e0203 */
[----:B------:R-:W-:-:S02]  /*2140*/  ISETP.LT.AND P2, PT, R0, 0x40, !P0 ;  /* 0x000000400000780c */ /* 0x000fc40004741270 */
[C---:B------:R-:W-:Y:S01]  /*2150*/  LOP3.LUT R0, R17.reuse, 0x8, RZ, 0xfc, !PT ;  /* 0x0000000811007812 */ /* 0x040fe200078efcff */
[C---:B-----5:R-:W-:Y:S01]  /*2160*/  IMAD R21, R17.reuse, 0xc4, R16 ;  /* 0x000000c411157824 */ /* 0x060fe200078e0210 */
[----:B------:R-:W-:Y:S02]  /*2170*/  SHF.R.U32.HI R2, RZ, 0x4, R2 ;  /* 0x00000004ff027819 */ /* 0x000fe40000011602 */
[C---:B------:R-:W-:Y:S02]  /*2180*/  ISETP.LT.AND P1, PT, R17.reuse, 0x40, !P0 ;  /* 0x000000401100780c */ /* 0x040fe40004721270 */
[----:B------:R-:W-:Y:S02]  /*2190*/  LOP3.LUT R17, R17, 0xc, RZ, 0xfc, !PT ;  /* 0x0000000c11117812 */ /* 0x000fe400078efcff */
[----:B------:R-:W-:Y:S02]  /*21a0*/  ISETP.LT.AND P3, PT, R0, 0x40, !P0 ;  /* 0x000000400000780c */ /* 0x000fe40004761270 */
[----:B------:R-:W-:-:S02]  /*21b0*/  LOP3.LUT R2, R2, 0xf0, RZ, 0xc0, !PT ;  /* 0x000000f002027812 */ /* 0x000fc400078ec0ff */
[----:B------:R-:W-:Y:S01]  /*21c0*/  ISETP.LT.AND P0, PT, R17, 0x40, !P0 ;  /* 0x000000401100780c */ /* 0x000fe20004701270 */
[C---:B------:R-:W-:Y:S02]  /*21d0*/  VIADD R19, R21.reuse, 0x310 ;  /* 0x0000031015137836 */ /* 0x040fe40000000000 */
[C---:B------:R-:W-:Y:S02]  /*21e0*/  VIADD R25, R21.reuse, 0x620 ;  /* 0x0000062015197836 */ /* 0x040fe40000000000 */
[----:B------:R-:W-:Y:S02]  /*21f0*/  VIADD R27, R2, UR4 ;  /* 0x00000004021b7c36 */ /* 0x000fe40008000000 */
[----:B-1----:R-:W-:-:S04]  /*2200*/  IMAD.WIDE R2, R21, 0x4, R22 ;  /* 0x0000000415027825 */ /* 0x002fc800078e0216 */
[--C-:B------:R-:W-:Y:S01]  /*2210*/  IMAD.WIDE R16, R19, 0x4, R22.reuse ;  /* 0x0000000413107825 */ /* 0x100fe200078e0216 */
[----:B--2---:R1:W-:Y:S03]  /*2220*/  @P1 STG.E.128 desc[UR6][R2.64], R12 ;  /* 0x0000000c02001986 */ /* 0x0043e6000c101d06 */
[----:B------:R-:W-:Y:S01]  /*2230*/  IMAD.WIDE R18, R25, 0x4, R22 ;  /* 0x0000000419127825 */ /* 0x000fe200078e0216 */
[----:B0-----:R1:W-:Y:S04]  /*2240*/  @P2 STG.E.128 desc[UR6][R16.64], R8 ;  /* 0x0000000810002986 */ /* 0x0013e8000c101d06 */
[----:B------:R1:W-:Y:S01]  /*2250*/  @P3 STG.E.128 desc[UR6][R18.64], R4 ;  /* 0x0000000412003986 */ /* 0x0003e2000c101d06 */
[----:B------:R-:W-:Y:S01]  /*2260*/  IMAD R27, R24, 0x4, R27 ;  /* 0x00000004181b7824 */ /* 0x000fe200078e021b */
[----:B------:R-:W-:Y:S06]  /*2270*/  @!P0 EXIT ;  /* 0x000000000000894d */ /* 0x000fec0003800000 */
[----:B------:R-:W0:Y:S01]  /*2280*/  LDS.128 R24, [R27+0x3000] ;  /* 0x003000001b187984 */ /* 0x000e220000000c00 */
[----:B-1----:R-:W-:-:S04]  /*2290*/  VIADD R3, R21, 0x930 ;  /* 0x0000093015037836 */ /* 0x002fc80000000000 */
[----:B------:R-:W-:-:S05]  /*22a0*/  IMAD.WIDE R2, R3, 0x4, R22 ;  /* 0x0000000403027825 */ /* 0x000fca00078e0216 */
[----:B0-----:R-:W-:Y:S01]  /*22b0*/  STG.E.128 desc[UR6][R2.64], R24 ;  /* 0x0000001802007986 */ /* 0x001fe2000c101d06 */
[----:B------:R-:W-:Y:S05]  /*22c0*/  EXIT ;  /* 0x000000000000794d */ /* 0x000fea0003800000 */
.L_x_0:
[----:B------:R-:W-:-:S00]  /*22d0*/  BRA `(.L_x_0) ;  /* 0xfffffffc00fc7947 */ /* 0x000fc0000383ffff */
[----:B------:R-:W-:-:S00]  /*22e0*/  NOP ;  /* 0x0000000000007918 */ /* 0x000fc00000000000 */
        /* <DEDUP_REMOVED lines=9> */
.L_x_1:


//--------------------- .nv.shared.triton_poi_fused_max_pool2d_with_indices_relu_7 --------------------------
	.section	.nv.shared.triton_poi_fused_max_pool2d_with_indices_relu_7,"aw",@nobits
	.sectionflags	@""
	.align	16
	.zero		1024


//--------------------- .nv.constant0.triton_poi_fused_max_pool2d_with_indices_relu_7 --------------------------
	.section	.nv.constant0.triton_poi_fused_max_pool2d_with_indices_relu_7,"a",@progbits
	.sectionflags	@""
	.align	4
.nv.constant0.triton_poi_fused_max_pool2d_with_indices_relu_7:
	.zero		560
